//
// Generated by NVIDIA NVVM Compiler
//
// Compiler Build ID: CL-36424714
// Cuda compilation tools, release 13.0, V13.0.88
// Based on NVVM 20.0.0
//

.version 9.0
.target sm_100
.address_size 64

	// .globl	_Z13processMatrixPiS_i

.visible .entry _Z13processMatrixPiS_i(
	.param .u64 .ptr .align 1 _Z13processMatrixPiS_i_param_0,
	.param .u64 .ptr .align 1 _Z13processMatrixPiS_i_param_1,
	.param .u32 _Z13processMatrixPiS_i_param_2
)
{
	.reg .pred 	%p<11>;
	.reg .b32 	%r<74>;
	.reg .b64 	%rd<13>;

	ld.param.u64 	%rd2, [_Z13processMatrixPiS_i_param_0];
	ld.param.u64 	%rd3, [_Z13processMatrixPiS_i_param_1];
	ld.param.u32 	%r31, [_Z13processMatrixPiS_i_param_2];
	cvta.to.global.u64 	%rd1, %rd3;
	mov.u32 	%r32, %ctaid.y;
	mov.u32 	%r33, %ntid.y;
	mov.u32 	%r34, %tid.y;
	mad.lo.s32 	%r1, %r32, %r33, %r34;
	mov.u32 	%r35, %ctaid.x;
	mov.u32 	%r36, %ntid.x;
	mov.u32 	%r37, %tid.x;
	mad.lo.s32 	%r2, %r35, %r36, %r37;
	max.s32 	%r38, %r1, %r2;
	setp.ge.s32 	%p1, %r38, %r31;
	@%p1 bra 	$L__BB0_17;
	cvta.to.global.u64 	%rd4, %rd2;
	mad.lo.s32 	%r3, %r31, %r1, %r2;
	mul.wide.s32 	%rd5, %r3, 4;
	add.s64 	%rd6, %rd4, %rd5;
	ld.global.u32 	%r72, [%rd6];
	setp.ne.s32 	%p2, %r1, %r2;
	@%p2 bra 	$L__BB0_3;
	add.s64 	%rd12, %rd1, %rd5;
	mov.b32 	%r60, 0;
	st.global.u32 	[%rd12], %r60;
	bra.uni 	$L__BB0_17;
$L__BB0_3:
	setp.lt.s32 	%p3, %r1, %r2;
	@%p3 bra 	$L__BB0_8;
	setp.eq.s32 	%p4, %r72, 0;
	mov.b32 	%r73, 0;
	@%p4 bra 	$L__BB0_7;
	mov.b32 	%r73, 0;
$L__BB0_6:
	mul.hi.s32 	%r41, %r72, 1717986919;
	shr.u32 	%r42, %r41, 31;
	shr.s32 	%r43, %r41, 2;
	add.s32 	%r29, %r43, %r42;
	mul.lo.s32 	%r44, %r29, 10;
	sub.s32 	%r45, %r72, %r44;
	add.s32 	%r73, %r73, %r45;
	add.s32 	%r46, %r72, 9;
	setp.gt.u32 	%p5, %r46, 18;
	mov.u32 	%r72, %r29;
	@%p5 bra 	$L__BB0_6;
$L__BB0_7:
	add.s64 	%rd8, %rd1, %rd5;
	st.global.u32 	[%rd8], %r73;
	bra.uni 	$L__BB0_17;
$L__BB0_8:
	setp.lt.s32 	%p6, %r72, 2;
	mov.b32 	%r70, 1;
	@%p6 bra 	$L__BB0_16;
	add.s32 	%r5, %r72, -1;
	add.s32 	%r51, %r72, -2;
	and.b32  	%r6, %r5, 3;
	setp.lt.u32 	%p7, %r51, 3;
	mov.b32 	%r70, 1;
	mov.b32 	%r68, 2;
	@%p7 bra 	$L__BB0_13;
	and.b32  	%r54, %r5, -4;
	neg.s32 	%r61, %r54;
	mov.b32 	%r70, 1;
	mov.b32 	%r62, 5;
$L__BB0_11:
	add.s32 	%r55, %r62, -3;
	mul.lo.s32 	%r56, %r55, %r70;
	mad.lo.s32 	%r57, %r56, %r55, %r56;
	add.s32 	%r58, %r62, -1;
	mul.lo.s32 	%r59, %r58, %r57;
	mul.lo.s32 	%r70, %r62, %r59;
	add.s32 	%r62, %r62, 4;
	add.s32 	%r61, %r61, 4;
	setp.ne.s32 	%p8, %r61, 0;
	@%p8 bra 	$L__BB0_11;
	add.s32 	%r68, %r62, -3;
$L__BB0_13:
	setp.eq.s32 	%p9, %r6, 0;
	@%p9 bra 	$L__BB0_16;
	neg.s32 	%r67, %r6;
$L__BB0_15:
	.pragma "nounroll";
	mul.lo.s32 	%r70, %r68, %r70;
	add.s32 	%r68, %r68, 1;
	add.s32 	%r67, %r67, 1;
	setp.ne.s32 	%p10, %r67, 0;
	@%p10 bra 	$L__BB0_15;
$L__BB0_16:
	add.s64 	%rd10, %rd1, %rd5;
	st.global.u32 	[%rd10], %r70;
$L__BB0_17:
	ret;

}


// ===== COMPILED SASS (sm_100) =====

	.target	sm_100

	.elftype	@"ET_EXEC"


//--------------------- .note.nv.tkinfo           --------------------------
	.section	.note.nv.tkinfo,"",@"SHT_NOTE"
	.sectionflags	@"SHF_NOTE_NV_TKINFO"
	.tkinfo
        /*0018*/ 	.word	0x00000002
        /*0030*/ 	.string	""
        /*0030*/ 	.string	"ptxas"
        /*0030*/ 	.string	"Cuda compilation tools, release 13.0, V13.0.88"
        /*0030*/ 	.string	"Build cuda_13.0.r13.0/compiler.36424714_0"
        /*0030*/ 	.string	"-arch sm_100 -m 64 "



//--------------------- .note.nv.cuinfo           --------------------------
	.section	.note.nv.cuinfo,"",@"SHT_NOTE"
	.sectionflags	@"SHF_NOTE_NV_CUINFO"
        /*0018*/ 	.short	0x0002
        /*001a*/ 	.short	0x0064
        /*001c*/ 	.short	0x0082
	.zero		2


//--------------------- .nv.info                  --------------------------
	.section	.nv.info,"",@"SHT_CUDA_INFO"
	.align	4


	//----- nvinfo : EIATTR_REGCOUNT
	.align		4
        /*0000*/ 	.byte	0x04, 0x2f
        /*0002*/ 	.short	(.L_1 - .L_0)
	.align		4
.L_0:
        /*0004*/ 	.word	index@(_Z13processMatrixPiS_i)
        /*0008*/ 	.word	0x0000000b


	//----- nvinfo : EIATTR_FRAME_SIZE
	.align		4
.L_1:
        /*000c*/ 	.byte	0x04, 0x11
        /*000e*/ 	.short	(.L_3 - .L_2)
	.align		4
.L_2:
        /*0010*/ 	.word	index@(_Z13processMatrixPiS_i)
        /*0014*/ 	.word	0x00000000


	//----- nvinfo : EIATTR_MIN_STACK_SIZE
	.align		4
.L_3:
        /*0018*/ 	.byte	0x04, 0x12
        /*001a*/ 	.short	(.L_5 - .L_4)
	.align		4
.L_4:
        /*001c*/ 	.word	index@(_Z13processMatrixPiS_i)
        /*0020*/ 	.word	0x00000000
.L_5:


//--------------------- .nv.compat                --------------------------
	.section	.nv.compat,"",@"SHT_CUDA_COMPAT_INFO"
	.align	4
        /*0000*/ 	.byte	0x02, 0x09, 0x00, 0x00, 0x02, 0x02, 0x01, 0x00, 0x02, 0x05, 0x05, 0x00, 0x03, 0x07, 0x01, 0x01
        /*0010*/ 	.byte	0x02, 0x03, 0x00, 0x00, 0x02, 0x06, 0x01, 0x00, 0x04, 0x0b, 0x08, 0x00, 0x09, 0x00, 0x00, 0x00
        /*0020*/ 	.byte	0x00, 0x00, 0x00, 0x00


//--------------------- .nv.info._Z13processMatrixPiS_i --------------------------
	.section	.nv.info._Z13processMatrixPiS_i,"",@"SHT_CUDA_INFO"
	.sectionflags	@""
	.align	4


	//----- nvinfo : EIATTR_CUDA_API_VERSION
	.align		4
        /*0000*/ 	.byte	0x04, 0x37
        /*0002*/ 	.short	(.L_7 - .L_6)
.L_6:
        /*0004*/ 	.word	0x00000082


	//----- nvinfo : EIATTR_KPARAM_INFO
	.align		4
.L_7:
        /*0008*/ 	.byte	0x04, 0x17
        /*000a*/ 	.short	(.L_9 - .L_8)
.L_8:
        /*000c*/ 	.word	0x00000000
        /*0010*/ 	.short	0x0002
        /*0012*/ 	.short	0x0010
        /*0014*/ 	.byte	0x00, 0xf0, 0x11, 0x00


	//----- nvinfo : EIATTR_KPARAM_INFO
	.align		4
.L_9:
        /*0018*/ 	.byte	0x04, 0x17
        /*001a*/ 	.short	(.L_11 - .L_10)
.L_10:
        /*001c*/ 	.word	0x00000000
        /*0020*/ 	.short	0x0001
        /*0022*/ 	.short	0x0008
        /*0024*/ 	.byte	0x00, 0xf5, 0x21, 0x00


	//----- nvinfo : EIATTR_KPARAM_INFO
	.align		4
.L_11:
        /*0028*/ 	.byte	0x04, 0x17
        /*002a*/ 	.short	(.L_13 - .L_12)
.L_12:
        /*002c*/ 	.word	0x00000000
        /*0030*/ 	.short	0x0000
        /*0032*/ 	.short	0x0000
        /*0034*/ 	.byte	0x00, 0xf5, 0x21, 0x00


	//----- nvinfo : EIATTR_SPARSE_MMA_MASK
	.align		4
.L_13:
        /*0038*/ 	.byte	0x03, 0x50
        /*003a*/ 	.short	0x0000


	//----- nvinfo : EIATTR_MAXREG_COUNT
	.align		4
        /*003c*/ 	.byte	0x03, 0x1b
        /*003e*/ 	.short	0x00ff


	//----- nvinfo : EIATTR_MERCURY_ISA_VERSION
	.align		4
        /*0040*/ 	.byte	0x03, 0x5f
        /*0042*/ 	.short	0x0101


	//----- nvinfo : EIATTR_VRC_CTA_INIT_COUNT
	.align		4
        /*0044*/ 	.byte	0x02, 0x4a
	.zero		1
	.zero		1


	//----- nvinfo : EIATTR_EXIT_INSTR_OFFSETS
	.align		4
        /*0048*/ 	.byte	0x04, 0x1c
        /*004a*/ 	.short	(.L_15 - .L_14)


	//   ....[0]....
.L_14:
        /*004c*/ 	.word	0x000000c0


	//   ....[1]....
        /*0050*/ 	.word	0x00000160


	//   ....[2]....
        /*0054*/ 	.word	0x000002c0


	//   ....[3]....
        /*0058*/ 	.word	0x00000960


	//----- nvinfo : EIATTR_CRS_STACK_SIZE
	.align		4
.L_15:
        /*005c*/ 	.byte	0x04, 0x1e
        /*005e*/ 	.short	(.L_17 - .L_16)
.L_16:
        /*0060*/ 	.word	0x00000000


	//----- nvinfo : EIATTR_CBANK_PARAM_SIZE
	.align		4
.L_17:
        /*0064*/ 	.byte	0x03, 0x19
        /*0066*/ 	.short	0x0014


	//----- nvinfo : EIATTR_PARAM_CBANK
	.align		4
        /*0068*/ 	.byte	0x04, 0x0a
        /*006a*/ 	.short	(.L_19 - .L_18)
	.align		4
.L_18:
        /*006c*/ 	.word	index@(.nv.constant0._Z13processMatrixPiS_i)
        /*0070*/ 	.short	0x0380
        /*0072*/ 	.short	0x0014


	//----- nvinfo : EIATTR_SW_WAR
	.align		4
.L_19:
        /*0074*/ 	.byte	0x04, 0x36
        /*0076*/ 	.short	(.L_21 - .L_20)
.L_20:
        /*0078*/ 	.word	0x00000008
.L_21:


//--------------------- .nv.callgraph             --------------------------
	.section	.nv.callgraph,"",@"SHT_CUDA_CALLGRAPH"
	.align	4
	.sectionentsize	8
	.align		4
        /*0000*/ 	.word	0x00000000
	.align		4
        /*0004*/ 	.word	0xffffffff
	.align		4
        /*0008*/ 	.word	0x00000000
	.align		4
        /*000c*/ 	.word	0xfffffffe
	.align		4
        /*0010*/ 	.word	0x00000000
	.align		4
        /*0014*/ 	.word	0xfffffffd
	.align		4
        /*0018*/ 	.word	0x00000000
	.align		4
        /*001c*/ 	.word	0xfffffffc


//--------------------- .text._Z13processMatrixPiS_i --------------------------
	.section	.text._Z13processMatrixPiS_i,"ax",@progbits
	.align	128
        .global         _Z13processMatrixPiS_i
        .type           _Z13processMatrixPiS_i,@function
        .size           _Z13processMatrixPiS_i,(.L_x_18 - _Z13processMatrixPiS_i)
        .other          _Z13processMatrixPiS_i,@"STO_CUDA_ENTRY STV_DEFAULT"
_Z13processMatrixPiS_i:
.text._Z13processMatrixPiS_i:
[----:B------:R-:W-:Y:S01]  /*0000*/  LDC R1, c[0x0][0x37c] ;  /* 0x0000df00ff017b82 */ /* 0x000fe20000000800 */
[----:B------:R-:W0:Y:S07]  /*0010*/  S2R R3, SR_TID.Y ;  /* 0x0000000000037919 */ /* 0x000e2e0000002200 */
[----:B------:R-:W0:Y:S01]  /*0020*/  LDC R6, c[0x0][0x364] ;  /* 0x0000d900ff067b82 */ /* 0x000e220000000800 */
[----:B------:R-:W1:Y:S01]  /*0030*/  LDCU UR6, c[0x0][0x390] ;  /* 0x00007200ff0677ac */ /* 0x000e620008000800 */
[----:B------:R-:W2:Y:S06]  /*0040*/  S2R R0, SR_TID.X ;  /* 0x0000000000007919 */ /* 0x000eac0000002100 */
[----:B------:R-:W0:Y:S08]  /*0050*/  S2UR UR4, SR_CTAID.Y ;  /* 0x00000000000479c3 */ /* 0x000e300000002600 */
[----:B------:R-:W2:Y:S08]  /*0060*/  S2UR UR5, SR_CTAID.X ;  /* 0x00000000000579c3 */ /* 0x000eb00000002500 */
[----:B------:R-:W2:Y:S01]  /*0070*/  LDC R7, c[0x0][0x360] ;  /* 0x0000d800ff077b82 */ /* 0x000ea20000000800 */
[----:B0-----:R-:W-:-:S02]  /*0080*/  IMAD R6, R6, UR4, R3 ;  /* 0x0000000406067c24 */ /* 0x001fc4000f8e0203 */
[----:B--2---:R-:W-:-:S05]  /*0090*/  IMAD R7, R7, UR5, R0 ;  /* 0x0000000507077c24 */ /* 0x004fca000f8e0200 */
[----:B------:R-:W-:-:S04]  /*00a0*/  VIMNMX R0, PT, PT, R6, R7, !PT ;  /* 0x0000000706007248 */ /* 0x000fc80007fe0100 */
[----:B-1----:R-:W-:-:S13]  /*00b0*/  ISETP.GE.AND P0, PT, R0, UR6, PT ;  /* 0x0000000600007c0c */ /* 0x002fda000bf06270 */
[----:B------:R-:W-:Y:S05]  /*00c0*/  @P0 EXIT ;  /* 0x000000000000094d */ /* 0x000fea0003800000 */
[C---:B------:R-:W-:Y:S01]  /*00d0*/  ISETP.NE.AND P0, PT, R6.reuse, R7, PT ;  /* 0x000000070600720c */ /* 0x040fe20003f05270 */
[----:B------:R-:W0:Y:S01]  /*00e0*/  LDC.64 R2, c[0x0][0x380] ;  /* 0x0000e000ff027b82 */ /* 0x000e220000000a00 */
[----:B------:R-:W1:Y:S01]  /*00f0*/  LDCU.64 UR4, c[0x0][0x358] ;  /* 0x00006b00ff0477ac */ /* 0x000e620008000a00 */
[----:B------:R-:W-:-:S10]  /*0100*/  IMAD R0, R6, UR6, R7 ;  /* 0x0000000606007c24 */ /* 0x000fd4000f8e0207 */
[----:B------:R-:W2:Y:S01]  /*0110*/  @!P0 LDC.64 R4, c[0x0][0x388] ;  /* 0x0000e200ff048b82 */ /* 0x000ea20000000a00 */
[----:B0-----:R-:W-:-:S06]  /*0120*/  IMAD.WIDE R2, R0, 0x4, R2 ;  /* 0x0000000400027825 */ /* 0x001fcc00078e0202 */
[----:B-1----:R0:W5:Y:S01]  /*0130*/  LDG.E R2, desc[UR4][R2.64] ;  /* 0x0000000402027981 */ /* 0x002162000c1e1900 */
[----:B--2---:R-:W-:-:S05]  /*0140*/  @!P0 IMAD.WIDE R4, R0, 0x4, R4 ;  /* 0x0000000400048825 */ /* 0x004fca00078e0204 */
[----:B------:R0:W-:Y:S01]  /*0150*/  @!P0 STG.E desc[UR4][R4.64], RZ ;  /* 0x000000ff04008986 */ /* 0x0001e2000c101904 */
[----:B------:R-:W-:Y:S05]  /*0160*/  @!P0 EXIT ;  /* 0x000000000000894d */ /* 0x000fea0003800000 */
[----:B------:R-:W-:Y:S02]  /*0170*/  ISETP.GE.AND P0, PT, R6, R7, PT ;  /* 0x000000070600720c */ /* 0x000fe40003f06270 */
[----:B0----5:R-:W-:-:S11]  /*0180*/  MOV R4, R2 ;  /* 0x0000000200047202 */ /* 0x021fd60000000f00 */
[----:B------:R-:W-:Y:S05]  /*0190*/  @!P0 BRA `(.L_x_0) ;  /* 0x00000000004c8947 */ /* 0x000fea0003800000 */
[----:B------:R-:W0:Y:S01]  /*01a0*/  LDC.64 R2, c[0x0][0x388] ;  /* 0x0000e200ff027b82 */ /* 0x000e220000000a00 */
[----:B------:R-:W-:Y:S01]  /*01b0*/  ISETP.NE.AND P0, PT, R4, RZ, PT ;  /* 0x000000ff0400720c */ /* 0x000fe20003f05270 */
[----:B------:R-:W-:Y:S01]  /*01c0*/  BSSY.RECONVERGENT B0, `(.L_x_1) ;  /* 0x000000e000007945 */ /* 0x000fe20003800200 */
[----:B------:R-:W-:Y:S02]  /*01d0*/  HFMA2 R5, -RZ, RZ, 0, 0 ;  /* 0x00000000ff057431 */ /* 0x000fe400000001ff */
[----:B0-----:R-:W-:-:S09]  /*01e0*/  IMAD.WIDE R2, R0, 0x4, R2 ;  /* 0x0000000400027825 */ /* 0x001fd200078e0202 */
[----:B------:R-:W-:Y:S05]  /*01f0*/  @!P0 BRA `(.L_x_2) ;  /* 0x0000000000288947 */ /* 0x000fea0003800000 */
[----:B------:R-:W-:-:S07]  /*0200*/  IMAD.MOV.U32 R5, RZ, RZ, RZ ;  /* 0x000000ffff057224 */ /* 0x000fce00078e00ff */
.L_x_3:
[C---:B------:R-:W-:Y:S01]  /*0210*/  IMAD.HI R0, R4.reuse, 0x66666667, RZ ;  /* 0x6666666704007827 */ /* 0x040fe200078e02ff */
[----:B------:R-:W-:-:S04]  /*0220*/  IADD3 R6, PT, PT, R4, 0x9, RZ ;  /* 0x0000000904067810 */ /* 0x000fc80007ffe0ff */
[----:B------:R-:W-:Y:S02]  /*0230*/  ISETP.GT.U32.AND P0, PT, R6, 0x12, PT ;  /* 0x000000120600780c */ /* 0x000fe40003f04070 */
[----:B------:R-:W-:-:S04]  /*0240*/  SHF.R.U32.HI R7, RZ, 0x1f, R0 ;  /* 0x0000001fff077819 */ /* 0x000fc80000011600 */
[----:B------:R-:W-:-:S05]  /*0250*/  LEA.HI.SX32 R7, R0, R7, 0x1e ;  /* 0x0000000700077211 */ /* 0x000fca00078ff2ff */
[----:B------:R-:W-:Y:S02]  /*0260*/  IMAD R0, R7, -0xa, R4 ;  /* 0xfffffff607007824 */ /* 0x000fe400078e0204 */
[----:B------:R-:W-:-:S03]  /*0270*/  IMAD.MOV.U32 R4, RZ, RZ, R7 ;  /* 0x000000ffff047224 */ /* 0x000fc600078e0007 */
[----:B------:R-:W-:Y:S01]  /*0280*/  IADD3 R5, PT, PT, R0, R5, RZ ;  /* 0x0000000500057210 */ /* 0x000fe20007ffe0ff */
[----:B------:R-:W-:Y:S06]  /*0290*/  @P0 BRA `(.L_x_3) ;  /* 0xfffffffc00dc0947 */ /* 0x000fec000383ffff */
.L_x_2:
[----:B------:R-:W-:Y:S05]  /*02a0*/  BSYNC.RECONVERGENT B0 ;  /* 0x0000000000007941 */ /* 0x000fea0003800200 */
.L_x_1:
[----:B------:R-:W-:Y:S01]  /*02b0*/  STG.E desc[UR4][R2.64], R5 ;  /* 0x0000000502007986 */ /* 0x000fe2000c101904 */
[----:B------:R-:W-:Y:S05]  /*02c0*/  EXIT ;  /* 0x000000000000794d */ /* 0x000fea0003800000 */
.L_x_0:
[----:B------:R-:W-:Y:S01]  /*02d0*/  ISETP.GE.AND P0, PT, R4, 0x2, PT ;  /* 0x000000020400780c */ /* 0x000fe20003f06270 */
[----:B------:R-:W-:Y:S01]  /*02e0*/  BSSY.RECONVERGENT B2, `(.L_x_4) ;  /* 0x0000064000027945 */ /* 0x000fe20003800200 */
[----:B------:R-:W-:-:S11]  /*02f0*/  MOV R5, 0x1 ;  /* 0x0000000100057802 */ /* 0x000fd60000000f00 */
[----:B------:R-:W-:Y:S05]  /*0300*/  @!P0 BRA `(.L_x_5) ;  /* 0x0000000400848947 */ /* 0x000fea0003800000 */
[C---:B------:R-:W-:Y:S01]  /*0310*/  IADD3 R2, PT, PT, R4.reuse, -0x2, RZ ;  /* 0xfffffffe04027810 */ /* 0x040fe20007ffe0ff */
[----:B------:R-:W-:Y:S01]  /*0320*/  VIADD R3, R4, 0xffffffff ;  /* 0xffffffff04037836 */ /* 0x000fe20000000000 */
[----:B------:R-:W-:Y:S01]  /*0330*/  BSSY.RECONVERGENT B1, `(.L_x_6) ;  /* 0x0000056000017945 */ /* 0x000fe20003800200 */
[----:B------:R-:W-:Y:S01]  /*0340*/  HFMA2 R5, -RZ, RZ, 0, 5.9604644775390625e-08 ;  /* 0x00000001ff057431 */ /* 0x000fe200000001ff */
[----:B------:R-:W-:Y:S02]  /*0350*/  ISETP.GE.U32.AND P0, PT, R2, 0x3, PT ;  /* 0x000000030200780c */ /* 0x000fe40003f06070 */
[----:B------:R-:W-:Y:S02]  /*0360*/  MOV R4, 0x2 ;  /* 0x0000000200047802 */ /* 0x000fe40000000f00 */
[----:B------:R-:W-:-:S09]  /*0370*/  LOP3.LUT R2, R3, 0x3, RZ, 0xc0, !PT ;  /* 0x0000000303027812 */ /* 0x000fd200078ec0ff */
[----:B------:R-:W-:Y:S05]  /*0380*/  @!P0 BRA `(.L_x_7) ;  /* 0x0000000400408947 */ /* 0x000fea0003800000 */
[----:B------:R-:W-:Y:S01]  /*0390*/  LOP3.LUT R4, R3, 0xfffffffc, RZ, 0xc0, !PT ;  /* 0xfffffffc03047812 */ /* 0x000fe200078ec0ff */
[----:B------:R-:W-:Y:S01]  /*03a0*/  BSSY.RECONVERGENT B0, `(.L_x_8) ;  /* 0x000004d000007945 */ /* 0x000fe20003800200 */
[----:B------:R-:W-:Y:S02]  /*03b0*/  MOV R5, 0x1 ;  /* 0x0000000100057802 */ /* 0x000fe40000000f00 */
[----:B------:R-:W-:Y:S01]  /*03c0*/  MOV R3, 0x5 ;  /* 0x0000000500037802 */ /* 0x000fe20000000f00 */
[----:B------:R-:W-:-:S05]  /*03d0*/  IMAD.MOV R4, RZ, RZ, -R4 ;  /* 0x000000ffff047224 */ /* 0x000fca00078e0a04 */
[----:B------:R-:W-:-:S13]  /*03e0*/  ISETP.GE.AND P0, PT, R4, RZ, PT ;  /* 0x000000ff0400720c */ /* 0x000fda0003f06270 */
[----:B------:R-:W-:Y:S05]  /*03f0*/  @P0 BRA `(.L_x_9) ;  /* 0x0000000000f40947 */ /* 0x000fea0003800000 */
[----:B------:R-:W-:Y:S01]  /*0400*/  IMAD.MOV R6, RZ, RZ, -R4 ;  /* 0x000000ffff067224 */ /* 0x000fe200078e0a04 */
[----:B------:R-:W-:Y:S01]  /*0410*/  BSSY.RECONVERGENT B3, `(.L_x_10) ;  /* 0x0000024000037945 */ /* 0x000fe20003800200 */
[----:B------:R-:W-:-:S03]  /*0420*/  PLOP3.LUT P0, PT, PT, PT, PT, 0x80, 0x8 ;  /* 0x000000000008781c */ /* 0x000fc60003f0f070 */
[----:B------:R-:W-:-:S13]  /*0430*/  ISETP.GT.AND P1, PT, R6, 0xc, PT ;  /* 0x0000000c0600780c */ /* 0x000fda0003f24270 */
[----:B------:R-:W-:Y:S05]  /*0440*/  @!P1 BRA `(.L_x_11) ;  /* 0x0000000000809947 */ /* 0x000fea0003800000 */
[----:B------:R-:W-:-:S13]  /*0450*/  PLOP3.LUT P0, PT, PT, PT, PT, 0x8, 0x80 ;  /* 0x000000000080781c */ /* 0x000fda0003f0e170 */
.L_x_12:
[C---:B------:R-:W-:Y:S02]  /*0460*/  IADD3 R6, PT, PT, R3.reuse, -0x3, RZ ;  /* 0xfffffffd03067810 */ /* 0x040fe40007ffe0ff */
[C---:B------:R-:W-:Y:S02]  /*0470*/  IADD3 R8, PT, PT, R3.reuse, -0x1, RZ ;  /* 0xffffffff03087810 */ /* 0x040fe40007ffe0ff */
[----:B------:R-:W-:Y:S01]  /*0480*/  IADD3 R7, PT, PT, R3, 0x3, RZ ;  /* 0x0000000303077810 */ /* 0x000fe20007ffe0ff */
[----:B------:R-:W-:Y:S01]  /*0490*/  IMAD R5, R6, R5, RZ ;  /* 0x0000000506057224 */ /* 0x000fe200078e02ff */
[----:B------:R-:W-:-:S03]  /*04a0*/  IADD3 R4, PT, PT, R4, 0x10, RZ ;  /* 0x0000001004047810 */ /* 0x000fc60007ffe0ff */
[----:B------:R-:W-:Y:S01]  /*04b0*/  IMAD R5, R6, R5, R5 ;  /* 0x0000000506057224 */ /* 0x000fe200078e0205 */
[----:B------:R-:W-:Y:S01]  /*04c0*/  ISETP.GE.AND P1, PT, R4, -0xc, PT ;  /* 0xfffffff40400780c */ /* 0x000fe20003f26270 */
[----:B------:R-:W-:Y:S02]  /*04d0*/  VIADD R6, R3, 0x5 ;  /* 0x0000000503067836 */ /* 0x000fe40000000000 */
[----:B------:R-:W-:Y:S02]  /*04e0*/  IMAD R8, R5, R8, RZ ;  /* 0x0000000805087224 */ /* 0x000fe400078e02ff */
[----:B------:R-:W-:Y:S02]  /*04f0*/  VIADD R5, R3, 0x1 ;  /* 0x0000000103057836 */ /* 0x000fe40000000000 */
[----:B------:R-:W-:-:S04]  /*0500*/  IMAD R8, R8, R3, RZ ;  /* 0x0000000308087224 */ /* 0x000fc800078e02ff */
[----:B------:R-:W-:-:S04]  /*0510*/  IMAD R8, R8, R5, RZ ;  /* 0x0000000508087224 */ /* 0x000fc800078e02ff */
[----:B------:R-:W-:Y:S01]  /*0520*/  IMAD R8, R5, R8, R8 ;  /* 0x0000000805087224 */ /* 0x000fe200078e0208 */
[----:B------:R-:W-:-:S03]  /*0530*/  IADD3 R5, PT, PT, R3, 0x4, RZ ;  /* 0x0000000403057810 */ /* 0x000fc60007ffe0ff */
[----:B------:R-:W-:Y:S01]  /*0540*/  IMAD R8, R8, R7, RZ ;  /* 0x0000000708087224 */ /* 0x000fe200078e02ff */
[----:B------:R-:W-:-:S03]  /*0550*/  IADD3 R7, PT, PT, R3, 0x7, RZ ;  /* 0x0000000703077810 */ /* 0x000fc60007ffe0ff */
[----:B------:R-:W-:Y:S02]  /*0560*/  IMAD R5, R5, R8, RZ ;  /* 0x0000000805057224 */ /* 0x000fe400078e02ff */
[----:B------:R-:W-:Y:S02]  /*0570*/  VIADD R8, R3, 0x9 ;  /* 0x0000000903087836 */ /* 0x000fe40000000000 */
[----:B------:R-:W-:-:S04]  /*0580*/  IMAD R5, R5, R6, RZ ;  /* 0x0000000605057224 */ /* 0x000fc800078e02ff */
[----:B------:R-:W-:Y:S01]  /*0590*/  IMAD R6, R6, R5, R5 ;  /* 0x0000000506067224 */ /* 0x000fe200078e0205 */
[----:B------:R-:W-:-:S03]  /*05a0*/  IADD3 R5, PT, PT, R3, 0x8, RZ ;  /* 0x0000000803057810 */ /* 0x000fc60007ffe0ff */
[----:B------:R-:W-:Y:S01]  /*05b0*/  IMAD R6, R6, R7, RZ ;  /* 0x0000000706067224 */ /* 0x000fe200078e02ff */
[----:B------:R-:W-:-:S03]  /*05c0*/  IADD3 R7, PT, PT, R3, 0xb, RZ ;  /* 0x0000000b03077810 */ /* 0x000fc60007ffe0ff */
[----:B------:R-:W-:-:S04]  /*05d0*/  IMAD R5, R5, R6, RZ ;  /* 0x0000000605057224 */ /* 0x000fc800078e02ff */
[----:B------:R-:W-:-:S04]  /*05e0*/  IMAD R5, R5, R8, RZ ;  /* 0x0000000805057224 */ /* 0x000fc800078e02ff */
[----:B------:R-:W-:Y:S02]  /*05f0*/  IMAD R8, R8, R5, R5 ;  /* 0x0000000508087224 */ /* 0x000fe400078e0205 */
[C---:B------:R-:W-:Y:S01]  /*0600*/  VIADD R5, R3.reuse, 0xc ;  /* 0x0000000c03057836 */ /* 0x040fe20000000000 */
[----:B------:R-:W-:Y:S01]  /*0610*/  IADD3 R3, PT, PT, R3, 0x10, RZ ;  /* 0x0000001003037810 */ /* 0x000fe20007ffe0ff */
[----:B------:R-:W-:-:S04]  /*0620*/  IMAD R8, R8, R7, RZ ;  /* 0x0000000708087224 */ /* 0x000fc800078e02ff */
[----:B------:R-:W-:Y:S01]  /*0630*/  IMAD R5, R5, R8, RZ ;  /* 0x0000000805057224 */ /* 0x000fe200078e02ff */
[----:B------:R-:W-:Y:S06]  /*0640*/  @!P1 BRA `(.L_x_12) ;  /* 0xfffffffc00849947 */ /* 0x000fec000383ffff */
.L_x_11:
[----:B------:R-:W-:Y:S05]  /*0650*/  BSYNC.RECONVERGENT B3 ;  /* 0x0000000000037941 */ /* 0x000fea0003800200 */
.L_x_10:
[----:B------:R-:W-:Y:S01]  /*0660*/  IADD3 R6, PT, PT, -R4, RZ, RZ ;  /* 0x000000ff04067210 */ /* 0x000fe20007ffe1ff */
[----:B------:R-:W-:Y:S03]  /*0670*/  BSSY.RECONVERGENT B3, `(.L_x_13) ;  /* 0x0000013000037945 */ /* 0x000fe60003800200 */
[----:B------:R-:W-:-:S13]  /*0680*/  ISETP.GT.AND P1, PT, R6, 0x4, PT ;  /* 0x000000040600780c */ /* 0x000fda0003f24270 */
[----:B------:R-:W-:Y:S05]  /*0690*/  @!P1 BRA `(.L_x_14) ;  /* 0x0000000000409947 */ /* 0x000fea0003800000 */
[C---:B------:R-:W-:Y:S01]  /*06a0*/  VIADD R6, R3.reuse, 0xfffffffd ;  /* 0xfffffffd03067836 */ /* 0x040fe20000000000 */
[C---:B------:R-:W-:Y:S01]  /*06b0*/  IADD3 R8, PT, PT, R3.reuse, -0x1, RZ ;  /* 0xffffffff03087810 */ /* 0x040fe20007ffe0ff */
[----:B------:R-:W-:Y:S01]  /*06c0*/  VIADD R7, R3, 0x3 ;  /* 0x0000000303077836 */ /* 0x000fe20000000000 */
[----:B------:R-:W-:Y:S01]  /*06d0*/  PLOP3.LUT P0, PT, PT, PT, PT, 0x8, 0x80 ;  /* 0x000000000080781c */ /* 0x000fe20003f0e170 */
[----:B------:R-:W-:Y:S01]  /*06e0*/  IMAD R5, R5, R6, RZ ;  /* 0x0000000605057224 */ /* 0x000fe200078e02ff */
[----:B------:R-:W-:-:S03]  /*06f0*/  IADD3 R4, PT, PT, R4, 0x8, RZ ;  /* 0x0000000804047810 */ /* 0x000fc60007ffe0ff */
[----:B------:R-:W-:-:S04]  /*0700*/  IMAD R5, R6, R5, R5 ;  /* 0x0000000506057224 */ /* 0x000fc800078e0205 */
[----:B------:R-:W-:Y:S01]  /*0710*/  IMAD R8, R5, R8, RZ ;  /* 0x0000000805087224 */ /* 0x000fe200078e02ff */
[----:B------:R-:W-:-:S03]  /*0720*/  IADD3 R5, PT, PT, R3, 0x1, RZ ;  /* 0x0000000103057810 */ /* 0x000fc60007ffe0ff */
[----:B------:R-:W-:-:S04]  /*0730*/  IMAD R8, R3, R8, RZ ;  /* 0x0000000803087224 */ /* 0x000fc800078e02ff */
[----:B------:R-:W-:-:S04]  /*0740*/  IMAD R8, R8, R5, RZ ;  /* 0x0000000508087224 */ /* 0x000fc800078e02ff */
[----:B------:R-:W-:Y:S01]  /*0750*/  IMAD R8, R5, R8, R8 ;  /* 0x0000000805087224 */ /* 0x000fe200078e0208 */
[C---:B------:R-:W-:Y:S01]  /*0760*/  IADD3 R5, PT, PT, R3.reuse, 0x4, RZ ;  /* 0x0000000403057810 */ /* 0x040fe20007ffe0ff */
[----:B------:R-:W-:Y:S02]  /*0770*/  VIADD R3, R3, 0x8 ;  /* 0x0000000803037836 */ /* 0x000fe40000000000 */
[----:B------:R-:W-:-:S04]  /*0780*/  IMAD R8, R8, R7, RZ ;  /* 0x0000000708087224 */ /* 0x000fc800078e02ff */
[----:B------:R-:W-:-:S07]  /*0790*/  IMAD R5, R5, R8, RZ ;  /* 0x0000000805057224 */ /* 0x000fce00078e02ff */
.L_x_14:
[----:B------:R-:W-:Y:S05]  /*07a0*/  BSYNC.RECONVERGENT B3 ;  /* 0x0000000000037941 */ /* 0x000fea0003800200 */
.L_x_13:
[----:B------:R-:W-:-:S13]  /*07b0*/  ISETP.NE.OR P0, PT, R4, RZ, P0 ;  /* 0x000000ff0400720c */ /* 0x000fda0000705670 */
[----:B------:R-:W-:Y:S05]  /*07c0*/  @!P0 BRA `(.L_x_15) ;  /* 0x0000000000288947 */ /* 0x000fea0003800000 */
.L_x_9:
[----:B------:R-:W-:Y:S01]  /*07d0*/  IADD3 R4, PT, PT, R4, 0x4, RZ ;  /* 0x0000000404047810 */ /* 0x000fe20007ffe0ff */
[C---:B------:R-:W-:Y:S01]  /*07e0*/  VIADD R8, R3.reuse, 0xffffffff ;  /* 0xffffffff03087836 */ /* 0x040fe20000000000 */
[----:B------:R-:W-:Y:S02]  /*07f0*/  IADD3 R6, PT, PT, R3, -0x3, RZ ;  /* 0xfffffffd03067810 */ /* 0x000fe40007ffe0ff */
[----:B------:R-:W-:-:S03]  /*0800*/  ISETP.NE.AND P0, PT, R4, RZ, PT ;  /* 0x000000ff0400720c */ /* 0x000fc60003f05270 */
[----:B------:R-:W-:-:S04]  /*0810*/  IMAD R5, R6, R5, RZ ;  /* 0x0000000506057224 */ /* 0x000fc800078e02ff */
[----:B------:R-:W-:-:S04]  /*0820*/  IMAD R5, R6, R5, R5 ;  /* 0x0000000506057224 */ /* 0x000fc800078e0205 */
[----:B------:R-:W-:-:S04]  /*0830*/  IMAD R8, R5, R8, RZ ;  /* 0x0000000805087224 */ /* 0x000fc800078e02ff */
[----:B------:R-:W-:Y:S01]  /*0840*/  IMAD R5, R8, R3, RZ ;  /* 0x0000000308057224 */ /* 0x000fe200078e02ff */
[----:B------:R-:W-:Y:S01]  /*0850*/  IADD3 R3, PT, PT, R3, 0x4, RZ ;  /* 0x0000000403037810 */ /* 0x000fe20007ffe0ff */
[----:B------:R-:W-:Y:S06]  /*0860*/  @P0 BRA `(.L_x_9) ;  /* 0xfffffffc00d80947 */ /* 0x000fec000383ffff */
.L_x_15:
[----:B------:R-:W-:Y:S05]  /*0870*/  BSYNC.RECONVERGENT B0 ;  /* 0x0000000000007941 */ /* 0x000fea0003800200 */
.L_x_8:
[----:B------:R-:W-:-:S07]  /*0880*/  IADD3 R4, PT, PT, R3, -0x3, RZ ;  /* 0xfffffffd03047810 */ /* 0x000fce0007ffe0ff */
.L_x_7:
[----:B------:R-:W-:Y:S05]  /*0890*/  BSYNC.RECONVERGENT B1 ;  /* 0x0000000000017941 */ /* 0x000fea0003800200 */
.L_x_6:
[----:B------:R-:W-:-:S13]  /*08a0*/  ISETP.NE.AND P0, PT, R2, RZ, PT ;  /* 0x000000ff0200720c */ /* 0x000fda0003f05270 */
[----:B------:R-:W-:Y:S05]  /*08b0*/  @!P0 BRA `(.L_x_5) ;  /* 0x0000000000188947 */ /* 0x000fea0003800000 */
[----:B------:R-:W-:-:S07]  /*08c0*/  IMAD.MOV R2, RZ, RZ, -R2 ;  /* 0x000000ffff027224 */ /* 0x000fce00078e0a02 */
.L_x_16:
[----:B------:R-:W-:Y:S01]  /*08d0*/  IADD3 R2, PT, PT, R2, 0x1, RZ ;  /* 0x0000000102027810 */ /* 0x000fe20007ffe0ff */
[C---:B------:R-:W-:Y:S01]  /*08e0*/  IMAD R5, R4.reuse, R5, RZ ;  /* 0x0000000504057224 */ /* 0x040fe200078e02ff */
[----:B------:R-:W-:Y:S02]  /*08f0*/  IADD3 R4, PT, PT, R4, 0x1, RZ ;  /* 0x0000000104047810 */ /* 0x000fe40007ffe0ff */
[----:B------:R-:W-:-:S13]  /*0900*/  ISETP.NE.AND P0, PT, R2, RZ, PT ;  /* 0x000000ff0200720c */ /* 0x000fda0003f05270 */
[----:B------:R-:W-:Y:S05]  /*0910*/  @P0 BRA `(.L_x_16) ;  /* 0xfffffffc00ec0947 */ /* 0x000fea000383ffff */
.L_x_5:
[----:B------:R-:W-:Y:S05]  /*0920*/  BSYNC.RECONVERGENT B2 ;  /* 0x0000000000027941 */ /* 0x000fea0003800200 */
.L_x_4:
[----:B------:R-:W0:Y:S02]  /*0930*/  LDC.64 R2, c[0x0][0x388] ;  /* 0x0000e200ff027b82 */ /* 0x000e240000000a00 */
[----:B0-----:R-:W-:-:S05]  /*0940*/  IMAD.WIDE R2, R0, 0x4, R2 ;  /* 0x0000000400027825 */ /* 0x001fca00078e0202 */
[----:B------:R-:W-:Y:S01]  /*0950*/  STG.E desc[UR4][R2.64], R5 ;  /* 0x0000000502007986 */ /* 0x000fe2000c101904 */
[----:B------:R-:W-:Y:S05]  /*0960*/  EXIT ;  /* 0x000000000000794d */ /* 0x000fea0003800000 */
.L_x_17:
[----:B------:R-:W-:-:S00]  /*0970*/  BRA `(.L_x_17) ;  /* 0xfffffffc00fc7947 */ /* 0x000fc0000383ffff */
[----:B------:R-:W-:-:S00]  /*0980*/  NOP ;  /* 0x0000000000007918 */ /* 0x000fc00000000000 */
[----:B------:R-:W-:-:S00]  /*0990*/  NOP ;  /* 0x0000000000007918 */ /* 0x000fc00000000000 */
[----:B------:R-:W-:-:S00]  /*09a0*/  NOP ;  /* 0x0000000000007918 */ /* 0x000fc00000000000 */
[----:B------:R-:W-:-:S00]  /*09b0*/  NOP ;  /* 0x0000000000007918 */ /* 0x000fc00000000000 */
[----:B------:R-:W-:-:S00]  /*09c0*/  NOP ;  /* 0x0000000000007918 */ /* 0x000fc00000000000 */
[----:B------:R-:W-:-:S00]  /*09d0*/  NOP ;  /* 0x0000000000007918 */ /* 0x000fc00000000000 */
[----:B------:R-:W-:-:S00]  /*09e0*/  NOP ;  /* 0x0000000000007918 */ /* 0x000fc00000000000 */
[----:B------:R-:W-:-:S00]  /*09f0*/  NOP ;  /* 0x0000000000007918 */ /* 0x000fc00000000000 */
.L_x_18:


//--------------------- .nv.shared.reserved.0     --------------------------
	.section	.nv.shared.reserved.0,"aw",@nobits
	.weak		__nv_reservedSMEM_offset_0_alias
	.size		__nv_reservedSMEM_offset_0_alias, 0, 64
	.other		__nv_reservedSMEM_offset_0_alias,@"STO_CUDA_RESERVED_SHARED STV_DEFAULT"
__nv_reservedSMEM_offset_0_alias:
	.zero		0
	.zero		64


//--------------------- .nv.constant0._Z13processMatrixPiS_i --------------------------
	.section	.nv.constant0._Z13processMatrixPiS_i,"a",@progbits
	.sectionflags	@""
	.align	4
.nv.constant0._Z13processMatrixPiS_i:
	.zero		916


//--------------------- SYMBOLS --------------------------

	.type		.nv.reservedSmem.offset0,@object
	.size		.nv.reservedSmem.offset0,0x4
